//
// Generated by NVIDIA NVVM Compiler
//
// Compiler Build ID: CL-36424714
// Cuda compilation tools, release 13.0, V13.0.88
// Based on NVVM 20.0.0
//

.version 9.0
.target sm_100
.address_size 64

	// .globl	_Z12hello_kernelv
.extern .func  (.param .b32 func_retval0) vprintf
(
	.param .b64 vprintf_param_0,
	.param .b64 vprintf_param_1
)
;
.global .align 1 .b8 $str[47] = {72, 101, 108, 108, 111, 32, 102, 114, 111, 109, 32, 67, 85, 68, 65, 32, 107, 101, 114, 110, 101, 108, 33, 32, 40, 98, 108, 111, 99, 107, 32, 37, 100, 44, 32, 116, 104, 114, 101, 97, 100, 32, 37, 100, 41, 10};

.visible .entry _Z12hello_kernelv()
{
	.local .align 8 .b8 	__local_depot0[8];
	.reg .b64 	%SP;
	.reg .b64 	%SPL;
	.reg .b32 	%r<5>;
	.reg .b64 	%rd<5>;

	mov.u64 	%SPL, __local_depot0;
	cvta.local.u64 	%SP, %SPL;
	add.u64 	%rd1, %SP, 0;
	add.u64 	%rd2, %SPL, 0;
	mov.u32 	%r1, %ctaid.x;
	mov.u32 	%r2, %tid.x;
	st.local.v2.u32 	[%rd2], {%r1, %r2};
	mov.u64 	%rd3, $str;
	cvta.global.u64 	%rd4, %rd3;
	{ // callseq 0, 0
	.param .b64 param0;
	st.param.b64 	[param0], %rd4;
	.param .b64 param1;
	st.param.b64 	[param1], %rd1;
	.param .b32 retval0;
	call.uni (retval0), 
	vprintf, 
	(
	param0, 
	param1
	);
	ld.param.b32 	%r3, [retval0];
	} // callseq 0
	ret;

}


// ===== COMPILED SASS (sm_100) =====

	.target	sm_100

	.elftype	@"ET_EXEC"


//--------------------- .note.nv.tkinfo           --------------------------
	.section	.note.nv.tkinfo,"",@"SHT_NOTE"
	.sectionflags	@"SHF_NOTE_NV_TKINFO"
	.tkinfo
        /*0018*/ 	.word	0x00000002
        /*0030*/ 	.string	""
        /*0030*/ 	.string	"ptxas"
        /*0030*/ 	.string	"Cuda compilation tools, release 13.0, V13.0.88"
        /*0030*/ 	.string	"Build cuda_13.0.r13.0/compiler.36424714_0"
        /*0030*/ 	.string	"-arch sm_100 -m 64 "



//--------------------- .note.nv.cuinfo           --------------------------
	.section	.note.nv.cuinfo,"",@"SHT_NOTE"
	.sectionflags	@"SHF_NOTE_NV_CUINFO"
        /*0018*/ 	.short	0x0002
        /*001a*/ 	.short	0x0064
        /*001c*/ 	.short	0x0082
	.zero		2


//--------------------- .nv.info                  --------------------------
	.section	.nv.info,"",@"SHT_CUDA_INFO"
	.align	4


	//----- nvinfo : EIATTR_REGCOUNT
	.align		4
        /*0000*/ 	.byte	0x04, 0x2f
        /*0002*/ 	.short	(.L_2 - .L_1)
	.align		4
.L_1:
        /*0004*/ 	.word	index@(_Z12hello_kernelv)
        /*0008*/ 	.word	0x00000018


	//----- nvinfo : EIATTR_FRAME_SIZE
	.align		4
.L_2:
        /*000c*/ 	.byte	0x04, 0x11
        /*000e*/ 	.short	(.L_4 - .L_3)
	.align		4
.L_3:
        /*0010*/ 	.word	index@(_Z12hello_kernelv)
        /*0014*/ 	.word	0x00000008


	//----- nvinfo : EIATTR_MIN_STACK_SIZE
	.align		4
.L_4:
        /*0018*/ 	.byte	0x04, 0x12
        /*001a*/ 	.short	(.L_6 - .L_5)
	.align		4
.L_5:
        /*001c*/ 	.word	index@(_Z12hello_kernelv)
        /*0020*/ 	.word	0x00000008
.L_6:


//--------------------- .nv.compat                --------------------------
	.section	.nv.compat,"",@"SHT_CUDA_COMPAT_INFO"
	.align	4
        /*0000*/ 	.byte	0x02, 0x09, 0x00, 0x00, 0x02, 0x02, 0x01, 0x00, 0x02, 0x05, 0x05, 0x00, 0x03, 0x07, 0x01, 0x01
        /*0010*/ 	.byte	0x02, 0x03, 0x00, 0x00, 0x02, 0x06, 0x01, 0x00, 0x04, 0x0b, 0x08, 0x00, 0x09, 0x00, 0x00, 0x00
        /*0020*/ 	.byte	0x00, 0x00, 0x00, 0x00


//--------------------- .nv.info._Z12hello_kernelv --------------------------
	.section	.nv.info._Z12hello_kernelv,"",@"SHT_CUDA_INFO"
	.sectionflags	@""
	.align	4


	//----- nvinfo : EIATTR_CUDA_API_VERSION
	.align		4
        /*0000*/ 	.byte	0x04, 0x37
        /*0002*/ 	.short	(.L_8 - .L_7)
.L_7:
        /*0004*/ 	.word	0x00000082


	//----- nvinfo : EIATTR_SPARSE_MMA_MASK
	.align		4
.L_8:
        /*0008*/ 	.byte	0x03, 0x50
        /*000a*/ 	.short	0x0000


	//----- nvinfo : EIATTR_MAXREG_COUNT
	.align		4
        /*000c*/ 	.byte	0x03, 0x1b
        /*000e*/ 	.short	0x00ff


	//----- nvinfo : EIATTR_EXTERNS
	.align		4
        /*0010*/ 	.byte	0x04, 0x0f
        /*0012*/ 	.short	(.L_10 - .L_9)


	//   ....[0]....
	.align		4
.L_9:
        /*0014*/ 	.word	index@(vprintf)


	//----- nvinfo : EIATTR_MERCURY_ISA_VERSION
	.align		4
.L_10:
        /*0018*/ 	.byte	0x03, 0x5f
        /*001a*/ 	.short	0x0101


	//----- nvinfo : EIATTR_VRC_CTA_INIT_COUNT
	.align		4
        /*001c*/ 	.byte	0x02, 0x4a
	.zero		1
	.zero		1


	//----- nvinfo : EIATTR_SYSCALL_OFFSETS
	.align		4
        /*0020*/ 	.byte	0x04, 0x46
        /*0022*/ 	.short	(.L_12 - .L_11)


	//   ....[0]....
.L_11:
        /*0024*/ 	.word	0x000000f0


	//----- nvinfo : EIATTR_EXIT_INSTR_OFFSETS
	.align		4
.L_12:
        /*0028*/ 	.byte	0x04, 0x1c
        /*002a*/ 	.short	(.L_14 - .L_13)


	//   ....[0]....
.L_13:
        /*002c*/ 	.word	0x00000100


	//----- nvinfo : EIATTR_SW_WAR
	.align		4
.L_14:
        /*0030*/ 	.byte	0x04, 0x36
        /*0032*/ 	.short	(.L_16 - .L_15)
.L_15:
        /*0034*/ 	.word	0x00000008
.L_16:


//--------------------- .nv.callgraph             --------------------------
	.section	.nv.callgraph,"",@"SHT_CUDA_CALLGRAPH"
	.align	4
	.sectionentsize	8
	.align		4
        /*0000*/ 	.word	0x00000000
	.align		4
        /*0004*/ 	.word	0xffffffff
	.align		4
        /*0008*/ 	.word	index@(_Z12hello_kernelv)
	.align		4
        /*000c*/ 	.word	index@(vprintf)
	.align		4
        /*0010*/ 	.word	0x00000000
	.align		4
        /*0014*/ 	.word	0xfffffffe
	.align		4
        /*0018*/ 	.word	0x00000000
	.align		4
        /*001c*/ 	.word	0xfffffffd
	.align		4
        /*0020*/ 	.word	0x00000000
	.align		4
        /*0024*/ 	.word	0xfffffffc


//--------------------- .nv.constant4             --------------------------
	.section	.nv.constant4,"a",@progbits
	.align	8
	.align		8
.nv.constant4:
        /*0000*/ 	.dword	vprintf
	.align		8
        /*0008*/ 	.dword	$str


//--------------------- .text._Z12hello_kernelv   --------------------------
	.section	.text._Z12hello_kernelv,"ax",@progbits
	.align	128
        .global         _Z12hello_kernelv
        .type           _Z12hello_kernelv,@function
        .size           _Z12hello_kernelv,(.L_x_2 - _Z12hello_kernelv)
        .other          _Z12hello_kernelv,@"STO_CUDA_ENTRY STV_DEFAULT"
_Z12hello_kernelv:
.text._Z12hello_kernelv:
[----:B------:R-:W0:Y:S01]  /*0000*/  LDC R1, c[0x0][0x37c] ;  /* 0x0000df00ff017b82 */ /* 0x000e220000000800 */
[----:B------:R-:W1:Y:S01]  /*0010*/  S2R R8, SR_CTAID.X ;  /* 0x0000000000087919 */ /* 0x000e620000002500 */
[----:B0-----:R-:W-:Y:S01]  /*0020*/  VIADD R1, R1, 0xfffffff8 ;  /* 0xfffffff801017836 */ /* 0x001fe20000000000 */
[----:B------:R-:W-:Y:S01]  /*0030*/  MOV R0, 0x0 ;  /* 0x0000000000007802 */ /* 0x000fe20000000f00 */
[----:B------:R-:W0:Y:S01]  /*0040*/  LDCU UR4, c[0x0][0x2f8] ;  /* 0x00005f00ff0477ac */ /* 0x000e220008000800 */
[----:B------:R-:W1:Y:S03]  /*0050*/  S2R R9, SR_TID.X ;  /* 0x0000000000097919 */ /* 0x000e660000002100 */
[----:B------:R2:W3:Y:S01]  /*0060*/  LDC.64 R2, c[0x4][R0] ;  /* 0x0100000000027b82 */ /* 0x0004e20000000a00 */
[----:B------:R-:W4:Y:S01]  /*0070*/  LDCU.64 UR6, c[0x4][0x8] ;  /* 0x01000100ff0677ac */ /* 0x000f220008000a00 */
[----:B------:R-:W5:Y:S01]  /*0080*/  LDCU UR5, c[0x0][0x2fc] ;  /* 0x00005f80ff0577ac */ /* 0x000f620008000800 */
[----:B0-----:R-:W-:Y:S01]  /*0090*/  IADD3 R6, P0, PT, R1, UR4, RZ ;  /* 0x0000000401067c10 */ /* 0x001fe2000ff1e0ff */
[----:B----4-:R-:W-:Y:S01]  /*00a0*/  IMAD.U32 R4, RZ, RZ, UR6 ;  /* 0x00000006ff047e24 */ /* 0x010fe2000f8e00ff */
[----:B------:R-:W-:-:S03]  /*00b0*/  MOV R5, UR7 ;  /* 0x0000000700057c02 */ /* 0x000fc60008000f00 */
[----:B-----5:R-:W-:Y:S01]  /*00c0*/  IMAD.X R7, RZ, RZ, UR5, P0 ;  /* 0x00000005ff077e24 */ /* 0x020fe200080e06ff */
[----:B-1----:R2:W-:Y:S07]  /*00d0*/  STL.64 [R1], R8 ;  /* 0x0000000801007387 */ /* 0x0025ee0000100a00 */
[----:B------:R-:W-:-:S07]  /*00e0*/  LEPC R20, `(.L_x_0) ;  /* 0x000000001014794e */ /* 0x000fce0000000000 */
[----:B--23--:R-:W-:Y:S05]  /*00f0*/  CALL.ABS.NOINC R2 ;  /* 0x0000000002007343 */ /* 0x00cfea0003c00000 */
.L_x_0:
[----:B------:R-:W-:Y:S05]  /*0100*/  EXIT ;  /* 0x000000000000794d */ /* 0x000fea0003800000 */
.L_x_1:
[----:B------:R-:W-:-:S00]  /*0110*/  BRA `(.L_x_1) ;  /* 0xfffffffc00fc7947 */ /* 0x000fc0000383ffff */
[----:B------:R-:W-:-:S00]  /*0120*/  NOP ;  /* 0x0000000000007918 */ /* 0x000fc00000000000 */
        /* <DEDUP_REMOVED lines=13> */
.L_x_2:


//--------------------- .nv.global.init           --------------------------
	.section	.nv.global.init,"aw",@progbits
.nv.global.init:
	.type		$str,@object
	.size		$str,(.L_0 - $str)
$str:
        /*0000*/ 	.byte	0x48, 0x65, 0x6c, 0x6c, 0x6f, 0x20, 0x66, 0x72, 0x6f, 0x6d, 0x20, 0x43, 0x55, 0x44, 0x41, 0x20
        /*0010*/ 	.byte	0x6b, 0x65, 0x72, 0x6e, 0x65, 0x6c, 0x21, 0x20, 0x28, 0x62, 0x6c, 0x6f, 0x63, 0x6b, 0x20, 0x25
        /*0020*/ 	.byte	0x64, 0x2c, 0x20, 0x74, 0x68, 0x72, 0x65, 0x61, 0x64, 0x20, 0x25, 0x64, 0x29, 0x0a, 0x00
.L_0:


//--------------------- .nv.shared.reserved.0     --------------------------
	.section	.nv.shared.reserved.0,"aw",@nobits
	.weak		__nv_reservedSMEM_offset_0_alias
	.size		__nv_reservedSMEM_offset_0_alias, 0, 64
	.other		__nv_reservedSMEM_offset_0_alias,@"STO_CUDA_RESERVED_SHARED STV_DEFAULT"
__nv_reservedSMEM_offset_0_alias:
	.zero		0
	.zero		64


//--------------------- .nv.constant0._Z12hello_kernelv --------------------------
	.section	.nv.constant0._Z12hello_kernelv,"a",@progbits
	.sectionflags	@""
	.align	4
.nv.constant0._Z12hello_kernelv:
	.zero		896


//--------------------- SYMBOLS --------------------------

	.type		.nv.reservedSmem.offset0,@object
	.size		.nv.reservedSmem.offset0,0x4
	.type		vprintf,@function
